	.headerflags	@"EF_CUDA_TEXMODE_UNIFIED EF_CUDA_64BIT_ADDRESS EF_CUDA_ACCELERATORS EF_CUDA_SM90 EF_CUDA_VIRTUAL_SM(EF_CUDA_SM90)"
	.elftype	@"ET_EXEC"


//--------------------- .nv.info                  --------------------------
	.section	.nv.info,"",@"SHT_CUDA_INFO"
	.align	4


	//----- nvinfo : EIATTR_REGCOUNT
	.align		4
        /*0000*/ 	.byte	0x04, 0x2f
        /*0002*/ 	.short	(.L_3 - .L_2)
	.align		4
.L_2:
        /*0004*/ 	.word	index@(triton_poi_fused__native_batch_norm_legit_no_training_leaky_relu_17)
        /*0008*/ 	.word	0x00000012


	//----- nvinfo : EIATTR_MIN_STACK_SIZE
	.align		4
.L_3:
        /*000c*/ 	.byte	0x04, 0x12
        /*000e*/ 	.short	(.L_5 - .L_4)
	.align		4
.L_4:
        /*0010*/ 	.word	index@(triton_poi_fused__native_batch_norm_legit_no_training_leaky_relu_17)
        /*0014*/ 	.word	0x00000000


	//----- nvinfo : EIATTR_FRAME_SIZE
	.align		4
.L_5:
        /*0018*/ 	.byte	0x04, 0x11
        /*001a*/ 	.short	(.L_7 - .L_6)
	.align		4
.L_6:
        /*001c*/ 	.word	index@(triton_poi_fused__native_batch_norm_legit_no_training_leaky_relu_17)
        /*0020*/ 	.word	0x00000000


	//----- nvinfo : EIATTR_MIN_STACK_SIZE
	.align		4
.L_7:
        /*0024*/ 	.byte	0x04, 0x12
        /*0026*/ 	.short	(.L_9 - .L_8)
	.align		4
.L_8:
        /*0028*/ 	.word	index@(triton_poi_fused__native_batch_norm_legit_no_training_leaky_relu_17)
        /*002c*/ 	.word	0x00000000
.L_9:


//--------------------- .nv.info.triton_poi_fused__native_batch_norm_legit_no_training_leaky_relu_17 --------------------------
	.section	.nv.info.triton_poi_fused__native_batch_norm_legit_no_training_leaky_relu_17,"",@"SHT_CUDA_INFO"
	.sectionflags	@""
	.align	4


	//----- nvinfo : EIATTR_CUDA_API_VERSION
	.align		4
        /*0000*/ 	.byte	0x04, 0x37
        /*0002*/ 	.short	(.L_11 - .L_10)
.L_10:
        /*0004*/ 	.word	0x0000007c


	//----- nvinfo : EIATTR_KPARAM_INFO
	.align		4
.L_11:
        /*0008*/ 	.byte	0x04, 0x17
        /*000a*/ 	.short	(.L_13 - .L_12)
.L_12:
        /*000c*/ 	.word	0x00000000
        /*0010*/ 	.short	0x0006
        /*0012*/ 	.short	0x0030
        /*0014*/ 	.byte	0x00, 0xf0, 0x11, 0x00


	//----- nvinfo : EIATTR_KPARAM_INFO
	.align		4
.L_13:
        /*0018*/ 	.byte	0x04, 0x17
        /*001a*/ 	.short	(.L_15 - .L_14)
.L_14:
        /*001c*/ 	.word	0x00000000
        /*0020*/ 	.short	0x0005
        /*0022*/ 	.short	0x0028
        /*0024*/ 	.byte	0x00, 0xf4, 0x21, 0x00


	//----- nvinfo : EIATTR_KPARAM_INFO
	.align		4
.L_15:
        /*0028*/ 	.byte	0x04, 0x17
        /*002a*/ 	.short	(.L_17 - .L_16)
.L_16:
        /*002c*/ 	.word	0x00000000
        /*0030*/ 	.short	0x0004
        /*0032*/ 	.short	0x0020
        /*0034*/ 	.byte	0x00, 0xf4, 0x21, 0x00


	//----- nvinfo : EIATTR_KPARAM_INFO
	.align		4
.L_17:
        /*0038*/ 	.byte	0x04, 0x17
        /*003a*/ 	.short	(.L_19 - .L_18)
.L_18:
        /*003c*/ 	.word	0x00000000
        /*0040*/ 	.short	0x0003
        /*0042*/ 	.short	0x0018
        /*0044*/ 	.byte	0x00, 0xf4, 0x21, 0x00


	//----- nvinfo : EIATTR_KPARAM_INFO
	.align		4
.L_19:
        /*0048*/ 	.byte	0x04, 0x17
        /*004a*/ 	.short	(.L_21 - .L_20)
.L_20:
        /*004c*/ 	.word	0x00000000
        /*0050*/ 	.short	0x0002
        /*0052*/ 	.short	0x0010
        /*0054*/ 	.byte	0x00, 0xf4, 0x21, 0x00


	//----- nvinfo : EIATTR_KPARAM_INFO
	.align		4
.L_21:
        /*0058*/ 	.byte	0x04, 0x17
        /*005a*/ 	.short	(.L_23 - .L_22)
.L_22:
        /*005c*/ 	.word	0x00000000
        /*0060*/ 	.short	0x0001
        /*0062*/ 	.short	0x0008
        /*0064*/ 	.byte	0x00, 0xf4, 0x21, 0x00


	//----- nvinfo : EIATTR_KPARAM_INFO
	.align		4
.L_23:
        /*0068*/ 	.byte	0x04, 0x17
        /*006a*/ 	.short	(.L_25 - .L_24)
.L_24:
        /*006c*/ 	.word	0x00000000
        /*0070*/ 	.short	0x0000
        /*0072*/ 	.short	0x0000
        /*0074*/ 	.byte	0x00, 0xf4, 0x21, 0x00


	//----- nvinfo : EIATTR_SPARSE_MMA_MASK
	.align		4
.L_25:
        /*0078*/ 	.byte	0x03, 0x50
        /*007a*/ 	.short	0x0000


	//----- nvinfo : EIATTR_MAXREG_COUNT
	.align		4
        /*007c*/ 	.byte	0x03, 0x1b
        /*007e*/ 	.short	0x00ff


	//----- nvinfo : EIATTR_EXIT_INSTR_OFFSETS
	.align		4
        /*0080*/ 	.byte	0x04, 0x1c
        /*0082*/ 	.short	(.L_27 - .L_26)


	//   ....[0]....
.L_26:
        /*0084*/ 	.word	0x00000300


	//   ....[1]....
        /*0088*/ 	.word	0x00000320


	//----- nvinfo : EIATTR_REQNTID
	.align		4
.L_27:
        /*008c*/ 	.byte	0x04, 0x10
        /*008e*/ 	.short	(.L_29 - .L_28)
.L_28:
        /*0090*/ 	.word	0x00000080
        /*0094*/ 	.word	0x00000001
        /*0098*/ 	.word	0x00000001


	//----- nvinfo : EIATTR_CBANK_PARAM_SIZE
	.align		4
.L_29:
        /*009c*/ 	.byte	0x03, 0x19
        /*009e*/ 	.short	0x0034


	//----- nvinfo : EIATTR_PARAM_CBANK
	.align		4
        /*00a0*/ 	.byte	0x04, 0x0a
        /*00a2*/ 	.short	(.L_31 - .L_30)
	.align		4
.L_30:
        /*00a4*/ 	.word	index@(.nv.constant0.triton_poi_fused__native_batch_norm_legit_no_training_leaky_relu_17)
        /*00a8*/ 	.short	0x0210
        /*00aa*/ 	.short	0x0034


	//----- nvinfo : EIATTR_SW_WAR
	.align		4
.L_31:
        /*00ac*/ 	.byte	0x04, 0x36
        /*00ae*/ 	.short	(.L_33 - .L_32)
.L_32:
        /*00b0*/ 	.word	0x00000008
.L_33:


//--------------------- .nv.callgraph             --------------------------
	.section	.nv.callgraph,"",@"SHT_CUDA_CALLGRAPH"
	.align	4
	.sectionentsize	8
	.align		4
        /*0000*/ 	.word	0x00000000
	.align		4
        /*0004*/ 	.word	0xffffffff
	.align		4
        /*0008*/ 	.word	0x00000000
	.align		4
        /*000c*/ 	.word	0xfffffffe
	.align		4
        /*0010*/ 	.word	0x00000000
	.align		4
        /*0014*/ 	.word	0xfffffffd
	.align		4
        /*0018*/ 	.word	0x00000000
	.align		4
        /*001c*/ 	.word	0xfffffffc


//--------------------- .nv.constant4             --------------------------
	.section	.nv.constant4,"a",@progbits
	.align	8
	.align		8
.nv.constant4:
        /*0000*/ 	.dword	_$_str
	.align		8
        /*0008*/ 	.dword	_$_str_$_2


//--------------------- .text.triton_poi_fused__native_batch_norm_legit_no_training_leaky_relu_17 --------------------------
	.section	.text.triton_poi_fused__native_batch_norm_legit_no_training_leaky_relu_17,"ax",@progbits
	.align	128
        .global         triton_poi_fused__native_batch_norm_legit_no_training_leaky_relu_17
        .type           triton_poi_fused__native_batch_norm_legit_no_training_leaky_relu_17,@function
        .size           triton_poi_fused__native_batch_norm_legit_no_training_leaky_relu_17,(.L_x_1 - triton_poi_fused__native_batch_norm_legit_no_training_leaky_relu_17)
        .other          triton_poi_fused__native_batch_norm_legit_no_training_leaky_relu_17,@"STO_CUDA_ENTRY STV_DEFAULT"
triton_poi_fused__native_batch_norm_legit_no_training_leaky_relu_17:
.text.triton_poi_fused__native_batch_norm_legit_no_training_leaky_relu_17:
[----:B------:R-:W0:Y:S01]  /*0000*/  LDC R1, c[0x0][0x28] ;  /* 0x00000a00ff017b82 */ /* 0x000e220000000800 */
[----:B------:R-:W1:Y:S07]  /*0010*/  S2R R0, SR_TID.X ;  /* 0x0000000000007919 */ /* 0x000e6e0000002100 */
[----:B------:R-:W2:Y:S01]  /*0020*/  LDC.64 R6, c[0x0][0x228] ;  /* 0x00008a00ff067b82 */ /* 0x000ea20000000a00 */
[----:B------:R-:W-:Y:S01]  /*0030*/  CS2R R14, SRZ ;  /* 0x00000000000e7805 */ /* 0x000fe2000001ff00 */
[----:B------:R-:W-:Y:S01]  /*0040*/  ULDC.64 UR4, c[0x0][0x208] ;  /* 0x0000820000047ab9 */ /* 0x000fe20000000a00 */
[----:B------:R-:W3:Y:S05]  /*0050*/  S2R R3, SR_CTAID.X ;  /* 0x0000000000037919 */ /* 0x000eea0000002500 */
[----:B------:R-:W4:Y:S08]  /*0060*/  LDC.64 R4, c[0x0][0x220] ;  /* 0x00008800ff047b82 */ /* 0x000f300000000a00 */
[----:B------:R-:W5:Y:S08]  /*0070*/  LDC.64 R8, c[0x0][0x230] ;  /* 0x00008c00ff087b82 */ /* 0x000f700000000a00 */
[----:B------:R-:W5:Y:S01]  /*0080*/  LDC.64 R10, c[0x0][0x238] ;  /* 0x00008e00ff0a7b82 */ /* 0x000f620000000a00 */
[----:B-1----:R-:W-:-:S02]  /*0090*/  LOP3.LUT R0, R0, 0x7f, RZ, 0xc0, !PT ;  /* 0x0000007f00007812 */ /* 0x002fc400078ec0ff */
[----:B---3--:R-:W-:Y:S02]  /*00a0*/  SHF.R.S32.HI R2, RZ, 0x18, R3 ;  /* 0x00000018ff027819 */ /* 0x008fe40000011403 */
[----:B------:R-:W-:Y:S02]  /*00b0*/  LEA R0, R3, R0, 0x7 ;  /* 0x0000000003007211 */ /* 0x000fe400078e38ff */
[----:B------:R-:W-:Y:S02]  /*00c0*/  SGXT R3, R2, 0x1 ;  /* 0x000000010203781a */ /* 0x000fe40000000200 */
[----:B------:R-:W-:Y:S02]  /*00d0*/  ISETP.GE.AND P0, PT, R0, 0x200, PT ;  /* 0x000002000000780c */ /* 0x000fe40003f06270 */
[----:B------:R-:W-:-:S04]  /*00e0*/  LEA.HI R3, R3, R0, RZ, 0x7 ;  /* 0x0000000003037211 */ /* 0x000fc800078f38ff */
[----:B------:R-:W-:-:S04]  /*00f0*/  LOP3.LUT R3, R3, 0xffffff80, RZ, 0xc0, !PT ;  /* 0xffffff8003037812 */ /* 0x000fc800078ec0ff */
[----:B------:R-:W-:Y:S02]  /*0100*/  IADD3 R13, R0, -R3, RZ ;  /* 0x80000003000d7210 */ /* 0x000fe40007ffe0ff */
[----:B------:R-:W1:Y:S03]  /*0110*/  LDC.64 R2, c[0x0][0x218] ;  /* 0x00008600ff027b82 */ /* 0x000e660000000a00 */
[----:B--2---:R-:W-:-:S05]  /*0120*/  IMAD.WIDE R6, R13, 0x4, R6 ;  /* 0x000000040d067825 */ /* 0x004fca00078e0206 */
[----:B------:R5:W2:Y:S01]  /*0130*/  @!P0 LDG.E.EL R14, desc[UR4][R6.64] ;  /* 0x00000004060e8981 */ /* 0x000aa2000c2e1900 */
[----:B------:R-:W-:Y:S01]  /*0140*/  HFMA2.MMA R12, -RZ, RZ, 0, 0 ;  /* 0x00000000ff0c7435 */ /* 0x000fe200000001ff */
[----:B----4-:R-:W-:-:S05]  /*0150*/  IMAD.WIDE R4, R13, 0x4, R4 ;  /* 0x000000040d047825 */ /* 0x010fca00078e0204 */
[----:B------:R-:W3:Y:S01]  /*0160*/  @!P0 LDG.E.EL R15, desc[UR4][R4.64] ;  /* 0x00000004040f8981 */ /* 0x000ee2000c2e1900 */
[----:B-----5:R-:W-:-:S04]  /*0170*/  IMAD.WIDE R6, R13, 0x4, R8 ;  /* 0x000000040d067825 */ /* 0x020fc800078e0208 */
[----:B-1----:R-:W-:-:S04]  /*0180*/  IMAD.WIDE R2, R0, 0x4, R2 ;  /* 0x0000000400027825 */ /* 0x002fc800078e0202 */
[----:B0-----:R-:W-:Y:S01]  /*0190*/  IMAD.WIDE R8, R13, 0x4, R10 ;  /* 0x000000040d087825 */ /* 0x001fe200078e020a */
[----:B------:R0:W3:Y:S01]  /*01a0*/  @!P0 LDG.E R12, desc[UR4][R2.64] ;  /* 0x00000004020c8981 */ /* 0x0000e2000c1e1900 */
[----:B------:R-:W-:-:S06]  /*01b0*/  CS2R R10, SRZ ;  /* 0x00000000000a7805 */ /* 0x000fcc000001ff00 */
[----:B------:R-:W4:Y:S04]  /*01c0*/  @!P0 LDG.E.EL R10, desc[UR4][R6.64] ;  /* 0x00000004060a8981 */ /* 0x000f28000c2e1900 */
[----:B------:R-:W4:Y:S01]  /*01d0*/  @!P0 LDG.E.EL R11, desc[UR4][R8.64] ;  /* 0x00000004080b8981 */ /* 0x000f22000c2e1900 */
[----:B0-----:R-:W-:Y:S01]  /*01e0*/  MOV R2, 0x3e800000 ;  /* 0x3e80000000027802 */ /* 0x001fe20000000f00 */
[----:B--2---:R-:W-:-:S04]  /*01f0*/  FADD R14, R14, 0.0010000000474974513054 ;  /* 0x3a83126f0e0e7421 */ /* 0x004fc80000000000 */
[----:B------:R-:W0:Y:S02]  /*0200*/  MUFU.SQRT R13, R14 ;  /* 0x0000000e000d7308 */ /* 0x000e240000002000 */
[C---:B0-----:R-:W-:Y:S02]  /*0210*/  FSETP.GT.AND P1, PT, R13.reuse, 8.50705917302346158658e+37, PT ;  /* 0x7e8000000d00780b */ /* 0x041fe40003f24000 */
[----:B------:R-:W-:-:S11]  /*0220*/  FSETP.GEU.AND P2, PT, R13, 1.175494350822287508e-38, PT ;  /* 0x008000000d00780b */ /* 0x000fd60003f4e000 */
[----:B------:R-:W-:-:S04]  /*0230*/  @P1 FMUL R13, R13, 0.25 ;  /* 0x3e8000000d0d1820 */ /* 0x000fc80000400000 */
[----:B------:R-:W-:-:S06]  /*0240*/  @!P2 FMUL R13, R13, 16777216 ;  /* 0x4b8000000d0da820 */ /* 0x000fcc0000400000 */
[----:B------:R-:W0:Y:S01]  /*0250*/  MUFU.RCP R13, R13 ;  /* 0x0000000d000d7308 */ /* 0x000e220000001000 */
[----:B------:R-:W-:Y:S01]  /*0260*/  FSEL R2, R2, 1, P1 ;  /* 0x3f80000002027808 */ /* 0x000fe20000800000 */
[----:B---3--:R-:W-:-:S04]  /*0270*/  FADD R12, -R15, R12 ;  /* 0x0000000c0f0c7221 */ /* 0x008fc80000000100 */
[----:B------:R-:W-:-:S04]  /*0280*/  @!P2 FMUL R2, R2, 16777216 ;  /* 0x4b8000000202a820 */ /* 0x000fc80000400000 */
[----:B0-----:R-:W-:Y:S02]  /*0290*/  FMUL R5, R13, R2 ;  /* 0x000000020d057220 */ /* 0x001fe40000400000 */
[----:B------:R-:W0:Y:S02]  /*02a0*/  LDC.64 R2, c[0x0][0x210] ;  /* 0x00008400ff027b82 */ /* 0x000e240000000a00 */
[----:B------:R-:W-:-:S04]  /*02b0*/  FMUL R12, R12, R5 ;  /* 0x000000050c0c7220 */ /* 0x000fc80000400000 */
[----:B----4-:R-:W-:-:S05]  /*02c0*/  FFMA R11, R12, R10, R11 ;  /* 0x0000000a0c0b7223 */ /* 0x010fca000000000b */
[----:B------:R-:W-:Y:S01]  /*02d0*/  FSETP.GT.AND P1, PT, R11, RZ, PT ;  /* 0x000000ff0b00720b */ /* 0x000fe20003f24000 */
[----:B0-----:R-:W-:-:S12]  /*02e0*/  IMAD.WIDE R2, R0, 0x4, R2 ;  /* 0x0000000400027825 */ /* 0x001fd800078e0202 */
[----:B------:R-:W-:Y:S01]  /*02f0*/  @!P1 FMUL R11, R11, 0.10000000149011611938 ;  /* 0x3dcccccd0b0b9820 */ /* 0x000fe20000400000 */
[----:B------:R-:W-:Y:S06]  /*0300*/  @P0 EXIT ;  /* 0x000000000000094d */ /* 0x000fec0003800000 */
[----:B------:R-:W-:Y:S01]  /*0310*/  STG.E desc[UR4][R2.64], R11 ;  /* 0x0000000b02007986 */ /* 0x000fe2000c101904 */
[----:B------:R-:W-:Y:S05]  /*0320*/  EXIT ;  /* 0x000000000000794d */ /* 0x000fea0003800000 */
.L_x_0:
[----:B------:R-:W-:-:S00]  /*0330*/  BRA `(.L_x_0) ;  /* 0xfffffffc00fc7947 */ /* 0x000fc0000383ffff */
[----:B------:R-:W-:-:S00]  /*0340*/  NOP ;  /* 0x0000000000007918 */ /* 0x000fc00000000000 */
        /* <DEDUP_REMOVED lines=11> */
.L_x_1:


//--------------------- .nv.global.init           --------------------------
	.section	.nv.global.init,"aw",@progbits
.nv.global.init:
	.type		_$_str,@object
	.size		_$_str,(_$_str_$_2 - _$_str)
_$_str:
        /*0000*/ 	.byte	0x5f, 0x5f, 0x43, 0x55, 0x44, 0x41, 0x5f, 0x46, 0x54, 0x5a, 0x00
	.type		_$_str_$_2,@object
	.size		_$_str_$_2,(.L_1 - _$_str_$_2)
_$_str_$_2:
        /*000b*/ 	.byte	0x5f, 0x5f, 0x43, 0x55, 0x44, 0x41, 0x5f, 0x50, 0x52, 0x45, 0x43, 0x5f, 0x53, 0x51, 0x52, 0x54
        /*001b*/ 	.byte	0x00
.L_1:


//--------------------- .nv.constant0.triton_poi_fused__native_batch_norm_legit_no_training_leaky_relu_17 --------------------------
	.section	.nv.constant0.triton_poi_fused__native_batch_norm_legit_no_training_leaky_relu_17,"a",@progbits
	.sectionflags	@""
	.align	4
.nv.constant0.triton_poi_fused__native_batch_norm_legit_no_training_leaky_relu_17:
	.zero		580
